	.headerflags	@"EF_CUDA_TEXMODE_UNIFIED EF_CUDA_64BIT_ADDRESS EF_CUDA_ACCELERATORS EF_CUDA_SM90 EF_CUDA_VIRTUAL_SM(EF_CUDA_SM90)"
	.elftype	@"ET_EXEC"


//--------------------- .nv.info                  --------------------------
	.section	.nv.info,"",@"SHT_CUDA_INFO"
	.align	4


	//----- nvinfo : EIATTR_REGCOUNT
	.align		4
        /*0000*/ 	.byte	0x04, 0x2f
        /*0002*/ 	.short	(.L_1 - .L_0)
	.align		4
.L_0:
        /*0004*/ 	.word	index@(triton_poi_fused_convolution_relu_21)
        /*0008*/ 	.word	0x0000000c


	//----- nvinfo : EIATTR_MIN_STACK_SIZE
	.align		4
.L_1:
        /*000c*/ 	.byte	0x04, 0x12
        /*000e*/ 	.short	(.L_3 - .L_2)
	.align		4
.L_2:
        /*0010*/ 	.word	index@(triton_poi_fused_convolution_relu_21)
        /*0014*/ 	.word	0x00000000


	//----- nvinfo : EIATTR_FRAME_SIZE
	.align		4
.L_3:
        /*0018*/ 	.byte	0x04, 0x11
        /*001a*/ 	.short	(.L_5 - .L_4)
	.align		4
.L_4:
        /*001c*/ 	.word	index@(triton_poi_fused_convolution_relu_21)
        /*0020*/ 	.word	0x00000000


	//----- nvinfo : EIATTR_MIN_STACK_SIZE
	.align		4
.L_5:
        /*0024*/ 	.byte	0x04, 0x12
        /*0026*/ 	.short	(.L_7 - .L_6)
	.align		4
.L_6:
        /*0028*/ 	.word	index@(triton_poi_fused_convolution_relu_21)
        /*002c*/ 	.word	0x00000000
.L_7:


//--------------------- .nv.info.triton_poi_fused_convolution_relu_21 --------------------------
	.section	.nv.info.triton_poi_fused_convolution_relu_21,"",@"SHT_CUDA_INFO"
	.sectionflags	@""
	.align	4


	//----- nvinfo : EIATTR_CUDA_API_VERSION
	.align		4
        /*0000*/ 	.byte	0x04, 0x37
        /*0002*/ 	.short	(.L_9 - .L_8)
.L_8:
        /*0004*/ 	.word	0x0000007c


	//----- nvinfo : EIATTR_KPARAM_INFO
	.align		4
.L_9:
        /*0008*/ 	.byte	0x04, 0x17
        /*000a*/ 	.short	(.L_11 - .L_10)
.L_10:
        /*000c*/ 	.word	0x00000000
        /*0010*/ 	.short	0x0002
        /*0012*/ 	.short	0x0010
        /*0014*/ 	.byte	0x00, 0xf0, 0x11, 0x00


	//----- nvinfo : EIATTR_KPARAM_INFO
	.align		4
.L_11:
        /*0018*/ 	.byte	0x04, 0x17
        /*001a*/ 	.short	(.L_13 - .L_12)
.L_12:
        /*001c*/ 	.word	0x00000000
        /*0020*/ 	.short	0x0001
        /*0022*/ 	.short	0x0008
        /*0024*/ 	.byte	0x00, 0xf4, 0x21, 0x00


	//----- nvinfo : EIATTR_KPARAM_INFO
	.align		4
.L_13:
        /*0028*/ 	.byte	0x04, 0x17
        /*002a*/ 	.short	(.L_15 - .L_14)
.L_14:
        /*002c*/ 	.word	0x00000000
        /*0030*/ 	.short	0x0000
        /*0032*/ 	.short	0x0000
        /*0034*/ 	.byte	0x00, 0xf4, 0x21, 0x00


	//----- nvinfo : EIATTR_SPARSE_MMA_MASK
	.align		4
.L_15:
        /*0038*/ 	.byte	0x03, 0x50
        /*003a*/ 	.short	0x0000


	//----- nvinfo : EIATTR_MAXREG_COUNT
	.align		4
        /*003c*/ 	.byte	0x03, 0x1b
        /*003e*/ 	.short	0x00ff


	//----- nvinfo : EIATTR_EXIT_INSTR_OFFSETS
	.align		4
        /*0040*/ 	.byte	0x04, 0x1c
        /*0042*/ 	.short	(.L_17 - .L_16)


	//   ....[0]....
.L_16:
        /*0044*/ 	.word	0x000001f0


	//   ....[1]....
        /*0048*/ 	.word	0x00000210


	//----- nvinfo : EIATTR_REQNTID
	.align		4
.L_17:
        /*004c*/ 	.byte	0x04, 0x10
        /*004e*/ 	.short	(.L_19 - .L_18)
.L_18:
        /*0050*/ 	.word	0x00000080
        /*0054*/ 	.word	0x00000001
        /*0058*/ 	.word	0x00000001


	//----- nvinfo : EIATTR_CBANK_PARAM_SIZE
	.align		4
.L_19:
        /*005c*/ 	.byte	0x03, 0x19
        /*005e*/ 	.short	0x0014


	//----- nvinfo : EIATTR_PARAM_CBANK
	.align		4
        /*0060*/ 	.byte	0x04, 0x0a
        /*0062*/ 	.short	(.L_21 - .L_20)
	.align		4
.L_20:
        /*0064*/ 	.word	index@(.nv.constant0.triton_poi_fused_convolution_relu_21)
        /*0068*/ 	.short	0x0210
        /*006a*/ 	.short	0x0014


	//----- nvinfo : EIATTR_SW_WAR
	.align		4
.L_21:
        /*006c*/ 	.byte	0x04, 0x36
        /*006e*/ 	.short	(.L_23 - .L_22)
.L_22:
        /*0070*/ 	.word	0x00000008
.L_23:


//--------------------- .nv.callgraph             --------------------------
	.section	.nv.callgraph,"",@"SHT_CUDA_CALLGRAPH"
	.align	4
	.sectionentsize	8
	.align		4
        /*0000*/ 	.word	0x00000000
	.align		4
        /*0004*/ 	.word	0xffffffff
	.align		4
        /*0008*/ 	.word	0x00000000
	.align		4
        /*000c*/ 	.word	0xfffffffe
	.align		4
        /*0010*/ 	.word	0x00000000
	.align		4
        /*0014*/ 	.word	0xfffffffd
	.align		4
        /*0018*/ 	.word	0x00000000
	.align		4
        /*001c*/ 	.word	0xfffffffc


//--------------------- .text.triton_poi_fused_convolution_relu_21 --------------------------
	.section	.text.triton_poi_fused_convolution_relu_21,"ax",@progbits
	.align	128
        .global         triton_poi_fused_convolution_relu_21
        .type           triton_poi_fused_convolution_relu_21,@function
        .size           triton_poi_fused_convolution_relu_21,(.L_x_1 - triton_poi_fused_convolution_relu_21)
        .other          triton_poi_fused_convolution_relu_21,@"STO_CUDA_ENTRY STV_DEFAULT"
triton_poi_fused_convolution_relu_21:
.text.triton_poi_fused_convolution_relu_21:
[----:B------:R-:W0:Y:S02]  /*0000*/  LDC R1, c[0x0][0x28] ;  /* 0x00000a00ff017b82 */ /* 0x000e240000000800 */
[----:B------:R-:W1:Y:S01]  /*0010*/  S2R R0, SR_TID.X ;  /* 0x0000000000007919 */ /* 0x000e620000002100 */
[----:B------:R-:W2:Y:S01]  /*0020*/  LDC.64 R2, c[0x0][0x210] ;  /* 0x00008400ff027b82 */ /* 0x000ea20000000a00 */
[----:B------:R-:W-:Y:S01]  /*0030*/  ULDC.64 UR4, c[0x0][0x208] ;  /* 0x0000820000047ab9 */ /* 0x000fe20000000a00 */
[----:B------:R-:W3:Y:S06]  /*0040*/  S2R R7, SR_CTAID.X ;  /* 0x0000000000077919 */ /* 0x000eec0000002500 */
[----:B------:R-:W4:Y:S01]  /*0050*/  LDC.64 R4, c[0x0][0x218] ;  /* 0x00008600ff047b82 */ /* 0x000f220000000a00 */
[----:B-1----:R-:W-:Y:S01]  /*0060*/  IMAD.SHL.U32 R0, R0, 0x2, RZ ;  /* 0x0000000200007824 */ /* 0x002fe200078e00ff */
[----:B---3--:R-:W-:-:S04]  /*0070*/  SHF.R.S32.HI R6, RZ, 0x17, R7 ;  /* 0x00000017ff067819 */ /* 0x008fc80000011407 */
[----:B------:R-:W-:Y:S02]  /*0080*/  LOP3.LUT R0, R0, 0xfe, RZ, 0xc0, !PT ;  /* 0x000000fe00007812 */ /* 0x000fe400078ec0ff */
[----:B------:R-:W-:-:S03]  /*0090*/  SGXT R6, R6, 0x1 ;  /* 0x000000010606781a */ /* 0x000fc60000000200 */
[----:B------:R-:W-:-:S04]  /*00a0*/  IMAD R7, R7, 0x100, R0 ;  /* 0x0000010007077824 */ /* 0x000fc800078e0200 */
[C---:B--2---:R-:W-:Y:S01]  /*00b0*/  IMAD.WIDE R2, R7.reuse, 0x4, R2 ;  /* 0x0000000407027825 */ /* 0x044fe200078e0202 */
[----:B------:R-:W-:Y:S02]  /*00c0*/  LEA.HI R6, R6, R7, RZ, 0x4 ;  /* 0x0000000706067211 */ /* 0x000fe400078f20ff */
[----:B------:R-:W-:Y:S02]  /*00d0*/  ISETP.GE.AND P2, PT, R7, 0x100, PT ;  /* 0x000001000700780c */ /* 0x000fe40003f46270 */
[----:B------:R-:W-:-:S04]  /*00e0*/  SHF.R.S32.HI R6, RZ, 0x4, R6 ;  /* 0x00000004ff067819 */ /* 0x000fc80000011406 */
[----:B------:R-:W-:-:S04]  /*00f0*/  LEA.HI R0, R6, R6, RZ, 0x2 ;  /* 0x0000000606007211 */ /* 0x000fc800078f10ff */
[----:B------:R-:W-:Y:S01]  /*0100*/  LOP3.LUT R9, R0, 0xfffffffc, RZ, 0xc0, !PT ;  /* 0xfffffffc00097812 */ /* 0x000fe200078ec0ff */
[----:B------:R-:W-:-:S04]  /*0110*/  IMAD.MOV.U32 R0, RZ, RZ, RZ ;  /* 0x000000ffff007224 */ /* 0x000fc800078e00ff */
[----:B------:R-:W-:Y:S01]  /*0120*/  IMAD.IADD R9, R6, 0x1, -R9 ;  /* 0x0000000106097824 */ /* 0x000fe200078e0a09 */
[----:B------:R-:W-:-:S03]  /*0130*/  CS2R R6, SRZ ;  /* 0x0000000000067805 */ /* 0x000fc6000001ff00 */
[----:B----4-:R-:W-:-:S03]  /*0140*/  IMAD.WIDE R4, R9, 0x4, R4 ;  /* 0x0000000409047825 */ /* 0x010fc600078e0204 */
[----:B------:R-:W2:Y:S01]  /*0150*/  @!P2 LDG.E.64 R6, desc[UR4][R2.64] ;  /* 0x000000040206a981 */ /* 0x000ea2000c1e1b00 */
[----:B------:R-:W-:-:S03]  /*0160*/  IMAD.MOV.U32 R9, RZ, RZ, RZ ;  /* 0x000000ffff097224 */ /* 0x000fc600078e00ff */
[----:B------:R-:W2:Y:S04]  /*0170*/  @!P2 LDG.E.EL R0, desc[UR4][R4.64] ;  /* 0x000000040400a981 */ /* 0x000ea8000c2e1900 */
[----:B------:R-:W3:Y:S01]  /*0180*/  @!P2 LDG.E.EL R9, desc[UR4][R4.64] ;  /* 0x000000040409a981 */ /* 0x000ee2000c2e1900 */
[----:B--2---:R-:W-:Y:S01]  /*0190*/  FADD R8, R0, R7 ;  /* 0x0000000700087221 */ /* 0x004fe20000000000 */
[----:B------:R-:W-:Y:S02]  /*01a0*/  FSETP.GEU.AND P1, PT, R7, -R0, PT ;  /* 0x800000000700720b */ /* 0x000fe40003f2e000 */
[----:B---3--:R-:W-:Y:S01]  /*01b0*/  FSETP.GEU.AND P0, PT, R6, -R9, PT ;  /* 0x800000090600720b */ /* 0x008fe20003f0e000 */
[----:B------:R-:W-:Y:S01]  /*01c0*/  FADD R6, R9, R6 ;  /* 0x0000000609067221 */ /* 0x000fe20000000000 */
[----:B------:R-:W-:-:S04]  /*01d0*/  FSEL R7, R8, RZ, P1 ;  /* 0x000000ff08077208 */ /* 0x000fc80000800000 */
[----:B------:R-:W-:Y:S01]  /*01e0*/  FSEL R6, R6, RZ, P0 ;  /* 0x000000ff06067208 */ /* 0x000fe20000000000 */
[----:B------:R-:W-:Y:S06]  /*01f0*/  @P2 EXIT ;  /* 0x000000000000294d */ /* 0x000fec0003800000 */
[----:B------:R-:W-:Y:S01]  /*0200*/  STG.E.64 desc[UR4][R2.64], R6 ;  /* 0x0000000602007986 */ /* 0x000fe2000c101b04 */
[----:B------:R-:W-:Y:S05]  /*0210*/  EXIT ;  /* 0x000000000000794d */ /* 0x000fea0003800000 */
.L_x_0:
[----:B------:R-:W-:-:S00]  /*0220*/  BRA `(.L_x_0) ;  /* 0xfffffffc00fc7947 */ /* 0x000fc0000383ffff */
[----:B------:R-:W-:-:S00]  /*0230*/  NOP ;  /* 0x0000000000007918 */ /* 0x000fc00000000000 */
        /* <DEDUP_REMOVED lines=12> */
.L_x_1:


//--------------------- .nv.constant0.triton_poi_fused_convolution_relu_21 --------------------------
	.section	.nv.constant0.triton_poi_fused_convolution_relu_21,"a",@progbits
	.sectionflags	@""
	.align	4
.nv.constant0.triton_poi_fused_convolution_relu_21:
	.zero		548
